//
// Generated by NVIDIA NVVM Compiler
//
// Compiler Build ID: CL-36424714
// Cuda compilation tools, release 13.0, V13.0.88
// Based on NVVM 20.0.0
//

.version 9.0
.target sm_100
.address_size 64

	// .globl	_Z9strideCHKi
.extern .func  (.param .b32 func_retval0) vprintf
(
	.param .b64 vprintf_param_0,
	.param .b64 vprintf_param_1
)
;
.global .align 1 .b8 $str[40] = {116, 104, 114, 101, 97, 100, 73, 110, 100, 101, 120, 32, 105, 115, 32, 37, 100, 32, 97, 110, 100, 32, 66, 108, 111, 99, 107, 68, 105, 109, 46, 120, 32, 105, 115, 32, 37, 100, 10};
.global .align 1 .b8 $str$1[14] = {83, 116, 114, 105, 100, 101, 32, 105, 115, 32, 37, 100, 10};
.global .align 1 .b8 $str$2[15] = {73, 32, 118, 97, 108, 117, 101, 32, 105, 115, 32, 37, 100, 10};

.visible .entry _Z9strideCHKi(
	.param .u32 _Z9strideCHKi_param_0
)
{
	.local .align 8 .b8 	__local_depot0[8];
	.reg .b64 	%SP;
	.reg .b64 	%SPL;
	.reg .pred 	%p<7>;
	.reg .b32 	%r<51>;
	.reg .b64 	%rd<15>;

	mov.u64 	%SPL, __local_depot0;
	cvta.local.u64 	%SP, %SPL;
	ld.param.u32 	%r12, [_Z9strideCHKi_param_0];
	add.u64 	%rd2, %SP, 0;
	add.u64 	%rd1, %SPL, 0;
	mov.u32 	%r49, %tid.x;
	mov.u32 	%r2, %ntid.x;
	st.local.v2.u32 	[%rd1], {%r49, %r2};
	mov.u64 	%rd3, $str;
	cvta.global.u64 	%rd4, %rd3;
	{ // callseq 0, 0
	.param .b64 param0;
	st.param.b64 	[param0], %rd4;
	.param .b64 param1;
	st.param.b64 	[param1], %rd2;
	.param .b32 retval0;
	call.uni (retval0), 
	vprintf, 
	(
	param0, 
	param1
	);
	ld.param.b32 	%r13, [retval0];
	} // callseq 0
	setp.ge.s32 	%p1, %r49, %r12;
	@%p1 bra 	$L__BB0_7;
	add.s32 	%r15, %r49, %r2;
	max.u32 	%r16, %r12, %r15;
	setp.lt.u32 	%p2, %r15, %r12;
	selp.u32 	%r17, 1, 0, %p2;
	add.s32 	%r18, %r15, %r17;
	sub.s32 	%r19, %r16, %r18;
	div.u32 	%r20, %r19, %r2;
	add.s32 	%r3, %r20, %r17;
	and.b32  	%r21, %r3, 3;
	setp.eq.s32 	%p3, %r21, 3;
	@%p3 bra 	$L__BB0_4;
	add.s32 	%r22, %r3, 1;
	and.b32  	%r23, %r22, 3;
	neg.s32 	%r47, %r23;
	mov.u64 	%rd5, $str$1;
	mov.u64 	%rd8, $str$2;
$L__BB0_3:
	.pragma "nounroll";
	st.local.u32 	[%rd1], %r2;
	cvta.global.u64 	%rd6, %rd5;
	{ // callseq 1, 0
	.param .b64 param0;
	st.param.b64 	[param0], %rd6;
	.param .b64 param1;
	st.param.b64 	[param1], %rd2;
	.param .b32 retval0;
	call.uni (retval0), 
	vprintf, 
	(
	param0, 
	param1
	);
	ld.param.b32 	%r24, [retval0];
	} // callseq 1
	st.local.u32 	[%rd1], %r49;
	cvta.global.u64 	%rd9, %rd8;
	{ // callseq 2, 0
	.param .b64 param0;
	st.param.b64 	[param0], %rd9;
	.param .b64 param1;
	st.param.b64 	[param1], %rd2;
	.param .b32 retval0;
	call.uni (retval0), 
	vprintf, 
	(
	param0, 
	param1
	);
	ld.param.b32 	%r26, [retval0];
	} // callseq 2
	add.s32 	%r49, %r49, %r2;
	add.s32 	%r47, %r47, 1;
	setp.ne.s32 	%p4, %r47, 0;
	@%p4 bra 	$L__BB0_3;
$L__BB0_4:
	setp.lt.u32 	%p5, %r3, 3;
	@%p5 bra 	$L__BB0_7;
	mov.u64 	%rd10, $str$1;
	mov.u64 	%rd13, $str$2;
$L__BB0_6:
	st.local.u32 	[%rd1], %r2;
	cvta.global.u64 	%rd11, %rd10;
	{ // callseq 3, 0
	.param .b64 param0;
	st.param.b64 	[param0], %rd11;
	.param .b64 param1;
	st.param.b64 	[param1], %rd2;
	.param .b32 retval0;
	call.uni (retval0), 
	vprintf, 
	(
	param0, 
	param1
	);
	ld.param.b32 	%r28, [retval0];
	} // callseq 3
	st.local.u32 	[%rd1], %r49;
	cvta.global.u64 	%rd14, %rd13;
	{ // callseq 4, 0
	.param .b64 param0;
	st.param.b64 	[param0], %rd14;
	.param .b64 param1;
	st.param.b64 	[param1], %rd2;
	.param .b32 retval0;
	call.uni (retval0), 
	vprintf, 
	(
	param0, 
	param1
	);
	ld.param.b32 	%r30, [retval0];
	} // callseq 4
	add.s32 	%r32, %r49, %r2;
	st.local.u32 	[%rd1], %r2;
	{ // callseq 5, 0
	.param .b64 param0;
	st.param.b64 	[param0], %rd11;
	.param .b64 param1;
	st.param.b64 	[param1], %rd2;
	.param .b32 retval0;
	call.uni (retval0), 
	vprintf, 
	(
	param0, 
	param1
	);
	ld.param.b32 	%r33, [retval0];
	} // callseq 5
	st.local.u32 	[%rd1], %r32;
	{ // callseq 6, 0
	.param .b64 param0;
	st.param.b64 	[param0], %rd14;
	.param .b64 param1;
	st.param.b64 	[param1], %rd2;
	.param .b32 retval0;
	call.uni (retval0), 
	vprintf, 
	(
	param0, 
	param1
	);
	ld.param.b32 	%r35, [retval0];
	} // callseq 6
	add.s32 	%r37, %r32, %r2;
	st.local.u32 	[%rd1], %r2;
	{ // callseq 7, 0
	.param .b64 param0;
	st.param.b64 	[param0], %rd11;
	.param .b64 param1;
	st.param.b64 	[param1], %rd2;
	.param .b32 retval0;
	call.uni (retval0), 
	vprintf, 
	(
	param0, 
	param1
	);
	ld.param.b32 	%r38, [retval0];
	} // callseq 7
	st.local.u32 	[%rd1], %r37;
	{ // callseq 8, 0
	.param .b64 param0;
	st.param.b64 	[param0], %rd14;
	.param .b64 param1;
	st.param.b64 	[param1], %rd2;
	.param .b32 retval0;
	call.uni (retval0), 
	vprintf, 
	(
	param0, 
	param1
	);
	ld.param.b32 	%r40, [retval0];
	} // callseq 8
	add.s32 	%r42, %r37, %r2;
	st.local.u32 	[%rd1], %r2;
	{ // callseq 9, 0
	.param .b64 param0;
	st.param.b64 	[param0], %rd11;
	.param .b64 param1;
	st.param.b64 	[param1], %rd2;
	.param .b32 retval0;
	call.uni (retval0), 
	vprintf, 
	(
	param0, 
	param1
	);
	ld.param.b32 	%r43, [retval0];
	} // callseq 9
	st.local.u32 	[%rd1], %r42;
	{ // callseq 10, 0
	.param .b64 param0;
	st.param.b64 	[param0], %rd14;
	.param .b64 param1;
	st.param.b64 	[param1], %rd2;
	.param .b32 retval0;
	call.uni (retval0), 
	vprintf, 
	(
	param0, 
	param1
	);
	ld.param.b32 	%r45, [retval0];
	} // callseq 10
	add.s32 	%r49, %r42, %r2;
	setp.lt.s32 	%p6, %r49, %r12;
	@%p6 bra 	$L__BB0_6;
$L__BB0_7:
	ret;

}


// ===== COMPILED SASS (sm_100) =====

	.target	sm_100

	.elftype	@"ET_EXEC"


//--------------------- .note.nv.tkinfo           --------------------------
	.section	.note.nv.tkinfo,"",@"SHT_NOTE"
	.sectionflags	@"SHF_NOTE_NV_TKINFO"
	.tkinfo
        /*0018*/ 	.word	0x00000002
        /*0030*/ 	.string	""
        /*0030*/ 	.string	"ptxas"
        /*0030*/ 	.string	"Cuda compilation tools, release 13.0, V13.0.88"
        /*0030*/ 	.string	"Build cuda_13.0.r13.0/compiler.36424714_0"
        /*0030*/ 	.string	"-arch sm_100 -m 64 "



//--------------------- .note.nv.cuinfo           --------------------------
	.section	.note.nv.cuinfo,"",@"SHT_NOTE"
	.sectionflags	@"SHF_NOTE_NV_CUINFO"
        /*0018*/ 	.short	0x0002
        /*001a*/ 	.short	0x0064
        /*001c*/ 	.short	0x0082
	.zero		2


//--------------------- .nv.info                  --------------------------
	.section	.nv.info,"",@"SHT_CUDA_INFO"
	.align	4


	//----- nvinfo : EIATTR_REGCOUNT
	.align		4
        /*0000*/ 	.byte	0x04, 0x2f
        /*0002*/ 	.short	(.L_4 - .L_3)
	.align		4
.L_3:
        /*0004*/ 	.word	index@(_Z9strideCHKi)
        /*0008*/ 	.word	0x0000001b


	//----- nvinfo : EIATTR_FRAME_SIZE
	.align		4
.L_4:
        /*000c*/ 	.byte	0x04, 0x11
        /*000e*/ 	.short	(.L_6 - .L_5)
	.align		4
.L_5:
        /*0010*/ 	.word	index@(_Z9strideCHKi)
        /*0014*/ 	.word	0x00000008


	//----- nvinfo : EIATTR_MIN_STACK_SIZE
	.align		4
.L_6:
        /*0018*/ 	.byte	0x04, 0x12
        /*001a*/ 	.short	(.L_8 - .L_7)
	.align		4
.L_7:
        /*001c*/ 	.word	index@(_Z9strideCHKi)
        /*0020*/ 	.word	0x00000008
.L_8:


//--------------------- .nv.compat                --------------------------
	.section	.nv.compat,"",@"SHT_CUDA_COMPAT_INFO"
	.align	4
        /*0000*/ 	.byte	0x02, 0x09, 0x00, 0x00, 0x02, 0x02, 0x01, 0x00, 0x02, 0x05, 0x05, 0x00, 0x03, 0x07, 0x01, 0x01
        /*0010*/ 	.byte	0x02, 0x03, 0x00, 0x00, 0x02, 0x06, 0x01, 0x00, 0x04, 0x0b, 0x08, 0x00, 0x09, 0x00, 0x00, 0x00
        /*0020*/ 	.byte	0x00, 0x00, 0x00, 0x00


//--------------------- .nv.info._Z9strideCHKi    --------------------------
	.section	.nv.info._Z9strideCHKi,"",@"SHT_CUDA_INFO"
	.sectionflags	@""
	.align	4


	//----- nvinfo : EIATTR_CUDA_API_VERSION
	.align		4
        /*0000*/ 	.byte	0x04, 0x37
        /*0002*/ 	.short	(.L_10 - .L_9)
.L_9:
        /*0004*/ 	.word	0x00000082


	//----- nvinfo : EIATTR_KPARAM_INFO
	.align		4
.L_10:
        /*0008*/ 	.byte	0x04, 0x17
        /*000a*/ 	.short	(.L_12 - .L_11)
.L_11:
        /*000c*/ 	.word	0x00000000
        /*0010*/ 	.short	0x0000
        /*0012*/ 	.short	0x0000
        /*0014*/ 	.byte	0x00, 0xf0, 0x11, 0x00


	//----- nvinfo : EIATTR_SPARSE_MMA_MASK
	.align		4
.L_12:
        /*0018*/ 	.byte	0x03, 0x50
        /*001a*/ 	.short	0x0000


	//----- nvinfo : EIATTR_MAXREG_COUNT
	.align		4
        /*001c*/ 	.byte	0x03, 0x1b
        /*001e*/ 	.short	0x00ff


	//----- nvinfo : EIATTR_EXTERNS
	.align		4
        /*0020*/ 	.byte	0x04, 0x0f
        /*0022*/ 	.short	(.L_14 - .L_13)


	//   ....[0]....
	.align		4
.L_13:
        /*0024*/ 	.word	index@(vprintf)


	//----- nvinfo : EIATTR_MERCURY_ISA_VERSION
	.align		4
.L_14:
        /*0028*/ 	.byte	0x03, 0x5f
        /*002a*/ 	.short	0x0101


	//----- nvinfo : EIATTR_VRC_CTA_INIT_COUNT
	.align		4
        /*002c*/ 	.byte	0x02, 0x4a
	.zero		1
	.zero		1


	//----- nvinfo : EIATTR_SYSCALL_OFFSETS
	.align		4
        /*0030*/ 	.byte	0x04, 0x46
        /*0032*/ 	.short	(.L_16 - .L_15)


	//   ....[0]....
.L_15:
        /*0034*/ 	.word	0x00000120


	//   ....[1]....
        /*0038*/ 	.word	0x00000410


	//   ....[2]....
        /*003c*/ 	.word	0x000004a0


	//   ....[3]....
        /*0040*/ 	.word	0x000005a0


	//   ....[4]....
        /*0044*/ 	.word	0x00000630


	//   ....[5]....
        /*0048*/ 	.word	0x000006d0


	//   ....[6]....
        /*004c*/ 	.word	0x00000760


	//   ....[7]....
        /*0050*/ 	.word	0x00000800


	//   ....[8]....
        /*0054*/ 	.word	0x00000890


	//   ....[9]....
        /*0058*/ 	.word	0x00000930


	//   ....[10]....
        /*005c*/ 	.word	0x000009c0


	//----- nvinfo : EIATTR_EXIT_INSTR_OFFSETS
	.align		4
.L_16:
        /*0060*/ 	.byte	0x04, 0x1c
        /*0062*/ 	.short	(.L_18 - .L_17)


	//   ....[0]....
.L_17:
        /*0064*/ 	.word	0x00000150


	//   ....[1]....
        /*0068*/ 	.word	0x00000500


	//   ....[2]....
        /*006c*/ 	.word	0x00000a00


	//----- nvinfo : EIATTR_CRS_STACK_SIZE
	.align		4
.L_18:
        /*0070*/ 	.byte	0x04, 0x1e
        /*0072*/ 	.short	(.L_20 - .L_19)
.L_19:
        /*0074*/ 	.word	0x00000000


	//----- nvinfo : EIATTR_CBANK_PARAM_SIZE
	.align		4
.L_20:
        /*0078*/ 	.byte	0x03, 0x19
        /*007a*/ 	.short	0x0004


	//----- nvinfo : EIATTR_PARAM_CBANK
	.align		4
        /*007c*/ 	.byte	0x04, 0x0a
        /*007e*/ 	.short	(.L_22 - .L_21)
	.align		4
.L_21:
        /*0080*/ 	.word	index@(.nv.constant0._Z9strideCHKi)
        /*0084*/ 	.short	0x0380
        /*0086*/ 	.short	0x0004


	//----- nvinfo : EIATTR_SW_WAR
	.align		4
.L_22:
        /*0088*/ 	.byte	0x04, 0x36
        /*008a*/ 	.short	(.L_24 - .L_23)
.L_23:
        /*008c*/ 	.word	0x00000008
.L_24:


//--------------------- .nv.callgraph             --------------------------
	.section	.nv.callgraph,"",@"SHT_CUDA_CALLGRAPH"
	.align	4
	.sectionentsize	8
	.align		4
        /*0000*/ 	.word	0x00000000
	.align		4
        /*0004*/ 	.word	0xffffffff
	.align		4
        /*0008*/ 	.word	index@(_Z9strideCHKi)
	.align		4
        /*000c*/ 	.word	index@(vprintf)
	.align		4
        /*0010*/ 	.word	0x00000000
	.align		4
        /*0014*/ 	.word	0xfffffffe
	.align		4
        /*0018*/ 	.word	0x00000000
	.align		4
        /*001c*/ 	.word	0xfffffffd
	.align		4
        /*0020*/ 	.word	0x00000000
	.align		4
        /*0024*/ 	.word	0xfffffffc


//--------------------- .nv.constant4             --------------------------
	.section	.nv.constant4,"a",@progbits
	.align	8
	.align		8
.nv.constant4:
        /*0000*/ 	.dword	vprintf
	.align		8
        /*0008*/ 	.dword	$str
	.align		8
        /*0010*/ 	.dword	$str$1
	.align		8
        /*0018*/ 	.dword	$str$2


//--------------------- .text._Z9strideCHKi       --------------------------
	.section	.text._Z9strideCHKi,"ax",@progbits
	.align	128
        .global         _Z9strideCHKi
        .type           _Z9strideCHKi,@function
        .size           _Z9strideCHKi,(.L_x_16 - _Z9strideCHKi)
        .other          _Z9strideCHKi,@"STO_CUDA_ENTRY STV_DEFAULT"
_Z9strideCHKi:
.text._Z9strideCHKi:
[----:B------:R-:W0:Y:S01]  /*0000*/  LDC R1, c[0x0][0x37c] ;  /* 0x0000df00ff017b82 */ /* 0x000e220000000800 */
[----:B------:R-:W1:Y:S01]  /*0010*/  S2R R16, SR_TID.X ;  /* 0x0000000000107919 */ /* 0x000e620000002100 */
[----:B------:R-:W2:Y:S06]  /*0020*/  LDCU UR5, c[0x0][0x2fc] ;  /* 0x00005f80ff0577ac */ /* 0x000eac0008000800 */
[----:B------:R-:W1:Y:S01]  /*0030*/  LDC R17, c[0x0][0x360] ;  /* 0x0000d800ff117b82 */ /* 0x000e620000000800 */
[----:B0-----:R-:W-:Y:S01]  /*0040*/  VIADD R1, R1, 0xfffffff8 ;  /* 0xfffffff801017836 */ /* 0x001fe20000000000 */
[----:B------:R-:W-:Y:S01]  /*0050*/  MOV R0, 0x0 ;  /* 0x0000000000007802 */ /* 0x000fe20000000f00 */
[----:B------:R-:W0:Y:S01]  /*0060*/  LDCU UR4, c[0x0][0x2f8] ;  /* 0x00005f00ff0477ac */ /* 0x000e220008000800 */
[----:B------:R-:W3:Y:S04]  /*0070*/  LDCU.64 UR6, c[0x4][0x8] ;  /* 0x01000100ff0677ac */ /* 0x000ee80008000a00 */
[----:B------:R4:W5:Y:S01]  /*0080*/  LDC.64 R8, c[0x4][R0] ;  /* 0x0100000000087b82 */ /* 0x0009620000000a00 */
[----:B------:R-:W1:Y:S01]  /*0090*/  LDCU UR36, c[0x0][0x380] ;  /* 0x00007000ff2477ac */ /* 0x000e620008000800 */
[----:B0-----:R-:W-:Y:S01]  /*00a0*/  IADD3 R18, P0, PT, R1, UR4, RZ ;  /* 0x0000000401127c10 */ /* 0x001fe2000ff1e0ff */
[----:B---3--:R-:W-:Y:S01]  /*00b0*/  IMAD.U32 R4, RZ, RZ, UR6 ;  /* 0x00000006ff047e24 */ /* 0x008fe2000f8e00ff */
[----:B------:R-:W-:-:S03]  /*00c0*/  MOV R5, UR7 ;  /* 0x0000000700057c02 */ /* 0x000fc60008000f00 */
[----:B--2---:R-:W-:Y:S02]  /*00d0*/  IMAD.X R2, RZ, RZ, UR5, P0 ;  /* 0x00000005ff027e24 */ /* 0x004fe400080e06ff */
[----:B------:R-:W-:Y:S01]  /*00e0*/  IMAD.MOV.U32 R6, RZ, RZ, R18 ;  /* 0x000000ffff067224 */ /* 0x000fe200078e0012 */
[----:B-1----:R4:W-:Y:S01]  /*00f0*/  STL.64 [R1], R16 ;  /* 0x0000001001007387 */ /* 0x0029e20000100a00 */
[----:B------:R-:W-:-:S07]  /*0100*/  IMAD.MOV.U32 R7, RZ, RZ, R2 ;  /* 0x000000ffff077224 */ /* 0x000fce00078e0002 */
[----:B------:R-:W-:-:S07]  /*0110*/  LEPC R20, `(.L_x_0) ;  /* 0x000000001014794e */ /* 0x000fce0000000000 */
[----:B----45:R-:W-:Y:S05]  /*0120*/  CALL.ABS.NOINC R8 ;  /* 0x0000000008007343 */ /* 0x030fea0003c00000 */
.L_x_0:
[----:B------:R-:W0:Y:S02]  /*0130*/  LDC R3, c[0x0][0x380] ;  /* 0x0000e000ff037b82 */ /* 0x000e240000000800 */
[----:B0-----:R-:W-:-:S13]  /*0140*/  ISETP.GE.AND P0, PT, R16, R3, PT ;  /* 0x000000031000720c */ /* 0x001fda0003f06270 */
[----:B------:R-:W-:Y:S05]  /*0150*/  @P0 EXIT ;  /* 0x000000000000094d */ /* 0x000fea0003800000 */
[----:B------:R-:W0:Y:S01]  /*0160*/  I2F.U32.RP R6, R17 ;  /* 0x0000001100067306 */ /* 0x000e220000209000 */
[----:B------:R-:W-:Y:S01]  /*0170*/  IMAD.IADD R0, R16, 0x1, R17 ;  /* 0x0000000110007824 */ /* 0x000fe200078e0211 */
[----:B------:R-:W-:Y:S01]  /*0180*/  ISETP.NE.U32.AND P2, PT, R17, RZ, PT ;  /* 0x000000ff1100720c */ /* 0x000fe20003f45070 */
[----:B------:R-:W-:Y:S03]  /*0190*/  BSSY.RECONVERGENT B6, `(.L_x_1) ;  /* 0x0000035000067945 */ /* 0x000fe60003800200 */
[CC--:B------:R-:W-:Y:S02]  /*01a0*/  ISETP.GE.U32.AND P0, PT, R0.reuse, R3.reuse, PT ;  /* 0x000000030000720c */ /* 0x0c0fe40003f06070 */
[----:B------:R-:W-:Y:S02]  /*01b0*/  VIMNMX.U32 R3, PT, PT, R0, R3, !PT ;  /* 0x0000000300037248 */ /* 0x000fe40007fe0000 */
[----:B------:R-:W-:-:S04]  /*01c0*/  SEL R24, RZ, 0x1, P0 ;  /* 0x00000001ff187807 */ /* 0x000fc80000000000 */
[----:B------:R-:W-:Y:S01]  /*01d0*/  IADD3 R0, PT, PT, R3, -R0, -R24 ;  /* 0x8000000003007210 */ /* 0x000fe20007ffe818 */
[----:B0-----:R-:W0:Y:S02]  /*01e0*/  MUFU.RCP R6, R6 ;  /* 0x0000000600067308 */ /* 0x001e240000001000 */
[----:B0-----:R-:W-:-:S06]  /*01f0*/  VIADD R4, R6, 0xffffffe ;  /* 0x0ffffffe06047836 */ /* 0x001fcc0000000000 */
[----:B------:R0:W1:Y:S02]  /*0200*/  F2I.FTZ.U32.TRUNC.NTZ R5, R4 ;  /* 0x0000000400057305 */ /* 0x000064000021f000 */
[----:B0-----:R-:W-:Y:S01]  /*0210*/  IMAD.MOV.U32 R4, RZ, RZ, RZ ;  /* 0x000000ffff047224 */ /* 0x001fe200078e00ff */
[----:B-1----:R-:W-:-:S05]  /*0220*/  IADD3 R8, PT, PT, RZ, -R5, RZ ;  /* 0x80000005ff087210 */ /* 0x002fca0007ffe0ff */
[----:B------:R-:W-:-:S04]  /*0230*/  IMAD R7, R8, R17, RZ ;  /* 0x0000001108077224 */ /* 0x000fc800078e02ff */
[----:B------:R-:W-:-:S06]  /*0240*/  IMAD.HI.U32 R5, R5, R7, R4 ;  /* 0x0000000705057227 */ /* 0x000fcc00078e0004 */
[----:B------:R-:W-:-:S04]  /*0250*/  IMAD.HI.U32 R5, R5, R0, RZ ;  /* 0x0000000005057227 */ /* 0x000fc800078e00ff */
[----:B------:R-:W-:-:S04]  /*0260*/  IMAD.MOV R3, RZ, RZ, -R5 ;  /* 0x000000ffff037224 */ /* 0x000fc800078e0a05 */
[----:B------:R-:W-:-:S05]  /*0270*/  IMAD R0, R17, R3, R0 ;  /* 0x0000000311007224 */ /* 0x000fca00078e0200 */
[----:B------:R-:W-:-:S13]  /*0280*/  ISETP.GE.U32.AND P0, PT, R0, R17, PT ;  /* 0x000000110000720c */ /* 0x000fda0003f06070 */
[----:B------:R-:W-:Y:S01]  /*0290*/  @P0 IADD3 R0, PT, PT, R0, -R17, RZ ;  /* 0x8000001100000210 */ /* 0x000fe20007ffe0ff */
[----:B------:R-:W-:-:S03]  /*02a0*/  @P0 VIADD R5, R5, 0x1 ;  /* 0x0000000105050836 */ /* 0x000fc60000000000 */
[----:B------:R-:W-:-:S13]  /*02b0*/  ISETP.GE.U32.AND P1, PT, R0, R17, PT ;  /* 0x000000110000720c */ /* 0x000fda0003f26070 */
[----:B------:R-:W-:Y:S01]  /*02c0*/  @P1 VIADD R5, R5, 0x1 ;  /* 0x0000000105051836 */ /* 0x000fe20000000000 */
[----:B------:R-:W-:-:S05]  /*02d0*/  @!P2 LOP3.LUT R5, RZ, R17, RZ, 0x33, !PT ;  /* 0x00000011ff05a212 */ /* 0x000fca00078e33ff */
[----:B------:R-:W-:-:S05]  /*02e0*/  IMAD.IADD R24, R24, 0x1, R5 ;  /* 0x0000000118187824 */ /* 0x000fca00078e0205 */
[----:B------:R-:W-:-:S04]  /*02f0*/  LOP3.LUT R0, R24, 0x3, RZ, 0xc0, !PT ;  /* 0x0000000318007812 */ /* 0x000fc800078ec0ff */
[----:B------:R-:W-:-:S13]  /*0300*/  ISETP.NE.AND P0, PT, R0, 0x3, PT ;  /* 0x000000030000780c */ /* 0x000fda0003f05270 */
[----:B------:R-:W-:Y:S05]  /*0310*/  @!P0 BRA `(.L_x_2) ;  /* 0x0000000000708947 */ /* 0x000fea0003800000 */
[----:B------:R-:W-:-:S04]  /*0320*/  IADD3 R0, PT, PT, R24, 0x1, RZ ;  /* 0x0000000118007810 */ /* 0x000fc80007ffe0ff */
[----:B------:R-:W-:-:S05]  /*0330*/  LOP3.LUT R0, R0, 0x3, RZ, 0xc0, !PT ;  /* 0x0000000300007812 */ /* 0x000fca00078ec0ff */
[----:B------:R-:W-:-:S07]  /*0340*/  IMAD.MOV R19, RZ, RZ, -R0 ;  /* 0x000000ffff137224 */ /* 0x000fce00078e0a00 */
.L_x_5:
[----:B------:R-:W-:Y:S01]  /*0350*/  MOV R22, 0x0 ;  /* 0x0000000000167802 */ /* 0x000fe20000000f00 */
[----:B------:R0:W-:Y:S01]  /*0360*/  STL [R1], R17 ;  /* 0x0000001101007387 */ /* 0x0001e20000100800 */
[----:B------:R-:W1:Y:S01]  /*0370*/  LDCU.64 UR4, c[0x4][0x10] ;  /* 0x01000200ff0477ac */ /* 0x000e620008000a00 */
[----:B------:R-:W-:Y:S01]  /*0380*/  VIADD R19, R19, 0x1 ;  /* 0x0000000113137836 */ /* 0x000fe20000000000 */
[----:B------:R0:W2:Y:S01]  /*0390*/  LDC.64 R8, c[0x4][R22] ;  /* 0x0100000016087b82 */ /* 0x0000a20000000a00 */
[----:B------:R-:W-:Y:S02]  /*03a0*/  IMAD.MOV.U32 R6, RZ, RZ, R18 ;  /* 0x000000ffff067224 */ /* 0x000fe400078e0012 */
[----:B------:R-:W-:Y:S01]  /*03b0*/  IMAD.MOV.U32 R7, RZ, RZ, R2 ;  /* 0x000000ffff077224 */ /* 0x000fe200078e0002 */
[----:B------:R-:W-:-:S04]  /*03c0*/  ISETP.NE.AND P0, PT, R19, RZ, PT ;  /* 0x000000ff1300720c */ /* 0x000fc80003f05270 */
[----:B------:R-:W-:Y:S01]  /*03d0*/  P2R R0, PR, RZ, 0x1 ;  /* 0x00000001ff007803 */ /* 0x000fe20000000000 */
[----:B-1----:R-:W-:Y:S01]  /*03e0*/  IMAD.U32 R4, RZ, RZ, UR4 ;  /* 0x00000004ff047e24 */ /* 0x002fe2000f8e00ff */
[----:B0-----:R-:W-:-:S07]  /*03f0*/  MOV R5, UR5 ;  /* 0x0000000500057c02 */ /* 0x001fce0008000f00 */
[----:B------:R-:W-:-:S07]  /*0400*/  LEPC R20, `(.L_x_3) ;  /* 0x000000001014794e */ /* 0x000fce0000000000 */
[----:B--2---:R-:W-:Y:S05]  /*0410*/  CALL.ABS.NOINC R8 ;  /* 0x0000000008007343 */ /* 0x004fea0003c00000 */
.L_x_3:
[----:B------:R0:W-:Y:S01]  /*0420*/  STL [R1], R16 ;  /* 0x0000001001007387 */ /* 0x0001e20000100800 */
[----:B------:R-:W1:Y:S01]  /*0430*/  LDC.64 R22, c[0x4][R22] ;  /* 0x0100000016167b82 */ /* 0x000e620000000a00 */
[----:B------:R-:W2:Y:S01]  /*0440*/  LDCU.64 UR4, c[0x4][0x18] ;  /* 0x01000300ff0477ac */ /* 0x000ea20008000a00 */
[----:B------:R-:W-:Y:S01]  /*0450*/  IMAD.MOV.U32 R6, RZ, RZ, R18 ;  /* 0x000000ffff067224 */ /* 0x000fe200078e0012 */
[----:B------:R-:W-:Y:S02]  /*0460*/  MOV R7, R2 ;  /* 0x0000000200077202 */ /* 0x000fe40000000f00 */
[----:B--2---:R-:W-:Y:S01]  /*0470*/  MOV R4, UR4 ;  /* 0x0000000400047c02 */ /* 0x004fe20008000f00 */
[----:B0-----:R-:W-:-:S07]  /*0480*/  IMAD.U32 R5, RZ, RZ, UR5 ;  /* 0x00000005ff057e24 */ /* 0x001fce000f8e00ff */
[----:B------:R-:W-:-:S07]  /*0490*/  LEPC R20, `(.L_x_4) ;  /* 0x000000001014794e */ /* 0x000fce0000000000 */
[----:B-1----:R-:W-:Y:S05]  /*04a0*/  CALL.ABS.NOINC R22 ;  /* 0x0000000016007343 */ /* 0x002fea0003c00000 */
.L_x_4:
[----:B------:R-:W-:Y:S01]  /*04b0*/  ISETP.NE.AND P6, PT, R19, RZ, PT ;  /* 0x000000ff1300720c */ /* 0x000fe20003fc5270 */
[----:B------:R-:W-:-:S12]  /*04c0*/  IMAD.IADD R16, R17, 0x1, R16 ;  /* 0x0000000111107824 */ /* 0x000fd800078e0210 */
[----:B------:R-:W-:Y:S05]  /*04d0*/  @P6 BRA `(.L_x_5) ;  /* 0xfffffffc009c6947 */ /* 0x000fea000383ffff */
.L_x_2:
[----:B------:R-:W-:Y:S05]  /*04e0*/  BSYNC.RECONVERGENT B6 ;  /* 0x0000000000067941 */ /* 0x000fea0003800200 */
.L_x_1:
[----:B------:R-:W-:-:S13]  /*04f0*/  ISETP.GE.U32.AND P0, PT, R24, 0x3, PT ;  /* 0x000000031800780c */ /* 0x000fda0003f06070 */
[----:B------:R-:W-:Y:S05]  /*0500*/  @!P0 EXIT ;  /* 0x000000000000894d */ /* 0x000fea0003800000 */
.L_x_14:
[----:B------:R-:W-:Y:S01]  /*0510*/  MOV R19, 0x0 ;  /* 0x0000000000137802 */ /* 0x000fe20000000f00 */
[----:B------:R0:W-:Y:S01]  /*0520*/  STL [R1], R17 ;  /* 0x0000001101007387 */ /* 0x0001e20000100800 */
[----:B------:R-:W1:Y:S01]  /*0530*/  LDCU.64 UR4, c[0x4][0x10] ;  /* 0x01000200ff0477ac */ /* 0x000e620008000a00 */
[----:B------:R-:W-:Y:S01]  /*0540*/  IMAD.MOV.U32 R6, RZ, RZ, R18 ;  /* 0x000000ffff067224 */ /* 0x000fe200078e0012 */
[----:B------:R0:W2:Y:S01]  /*0550*/  LDC.64 R8, c[0x4][R19] ;  /* 0x0100000013087b82 */ /* 0x0000a20000000a00 */
[----:B------:R-:W-:Y:S02]  /*0560*/  IMAD.MOV.U32 R7, RZ, RZ, R2 ;  /* 0x000000ffff077224 */ /* 0x000fe400078e0002 */
[----:B-1----:R-:W-:Y:S01]  /*0570*/  IMAD.U32 R4, RZ, RZ, UR4 ;  /* 0x00000004ff047e24 */ /* 0x002fe2000f8e00ff */
[----:B0-----:R-:W-:-:S07]  /*0580*/  MOV R5, UR5 ;  /* 0x0000000500057c02 */ /* 0x001fce0008000f00 */
[----:B------:R-:W-:-:S07]  /*0590*/  LEPC R20, `(.L_x_6) ;  /* 0x000000001014794e */ /* 0x000fce0000000000 */
[----:B--2---:R-:W-:Y:S05]  /*05a0*/  CALL.ABS.NOINC R8 ;  /* 0x0000000008007343 */ /* 0x004fea0003c00000 */
.L_x_6:
[----:B------:R0:W-:Y:S01]  /*05b0*/  STL [R1], R16 ;  /* 0x0000001001007387 */ /* 0x0001e20000100800 */
[----:B------:R0:W1:Y:S01]  /*05c0*/  LDC.64 R8, c[0x4][R19] ;  /* 0x0100000013087b82 */ /* 0x0000620000000a00 */
[----:B------:R-:W2:Y:S01]  /*05d0*/  LDCU.64 UR4, c[0x4][0x18] ;  /* 0x01000300ff0477ac */ /* 0x000ea20008000a00 */
[----:B------:R-:W-:Y:S01]  /*05e0*/  IMAD.MOV.U32 R6, RZ, RZ, R18 ;  /* 0x000000ffff067224 */ /* 0x000fe200078e0012 */
[----:B------:R-:W-:Y:S02]  /*05f0*/  MOV R7, R2 ;  /* 0x0000000200077202 */ /* 0x000fe40000000f00 */
[----:B--2---:R-:W-:Y:S01]  /*0600*/  MOV R4, UR4 ;  /* 0x0000000400047c02 */ /* 0x004fe20008000f00 */
[----:B0-----:R-:W-:-:S07]  /*0610*/  IMAD.U32 R5, RZ, RZ, UR5 ;  /* 0x00000005ff057e24 */ /* 0x001fce000f8e00ff */
[----:B------:R-:W-:-:S07]  /*0620*/  LEPC R20, `(.L_x_7) ;  /* 0x000000001014794e */ /* 0x000fce0000000000 */
[----:B-1----:R-:W-:Y:S05]  /*0630*/  CALL.ABS.NOINC R8 ;  /* 0x0000000008007343 */ /* 0x002fea0003c00000 */
.L_x_7:
[----:B------:R0:W-:Y:S01]  /*0640*/  STL [R1], R17 ;  /* 0x0000001101007387 */ /* 0x0001e20000100800 */
[----:B------:R0:W1:Y:S01]  /*0650*/  LDC.64 R8, c[0x4][R19] ;  /* 0x0100000013087b82 */ /* 0x0000620000000a00 */
[----:B------:R-:W2:Y:S01]  /*0660*/  LDCU.64 UR4, c[0x4][0x10] ;  /* 0x01000200ff0477ac */ /* 0x000ea20008000a00 */
[----:B------:R-:W-:Y:S01]  /*0670*/  IADD3 R16, PT, PT, R17, R16, RZ ;  /* 0x0000001011107210 */ /* 0x000fe20007ffe0ff */
[----:B------:R-:W-:Y:S02]  /*0680*/  IMAD.MOV.U32 R6, RZ, RZ, R18 ;  /* 0x000000ffff067224 */ /* 0x000fe400078e0012 */
[----:B------:R-:W-:Y:S02]  /*0690*/  IMAD.MOV.U32 R7, RZ, RZ, R2 ;  /* 0x000000ffff077224 */ /* 0x000fe400078e0002 */
[----:B--2---:R-:W-:Y:S02]  /*06a0*/  IMAD.U32 R4, RZ, RZ, UR4 ;  /* 0x00000004ff047e24 */ /* 0x004fe4000f8e00ff */
[----:B0-----:R-:W-:-:S07]  /*06b0*/  IMAD.U32 R5, RZ, RZ, UR5 ;  /* 0x00000005ff057e24 */ /* 0x001fce000f8e00ff */
[----:B------:R-:W-:-:S07]  /*06c0*/  LEPC R20, `(.L_x_8) ;  /* 0x000000001014794e */ /* 0x000fce0000000000 */
[----:B-1----:R-:W-:Y:S05]  /*06d0*/  CALL.ABS.NOINC R8 ;  /* 0x0000000008007343 */ /* 0x002fea0003c00000 */
.L_x_8:
        /* <DEDUP_REMOVED lines=9> */
.L_x_9:
        /* <DEDUP_REMOVED lines=10> */
.L_x_10:
        /* <DEDUP_REMOVED lines=9> */
.L_x_11:
        /* <DEDUP_REMOVED lines=10> */
.L_x_12:
        /* <DEDUP_REMOVED lines=9> */
.L_x_13:
[----:B------:R-:W-:-:S05]  /*09d0*/  IMAD.IADD R16, R16, 0x1, R17 ;  /* 0x0000000110107824 */ /* 0x000fca00078e0211 */
[----:B------:R-:W-:-:S13]  /*09e0*/  ISETP.GE.AND P0, PT, R16, UR36, PT ;  /* 0x0000002410007c0c */ /* 0x000fda000bf06270 */
[----:B------:R-:W-:Y:S05]  /*09f0*/  @!P0 BRA `(.L_x_14) ;  /* 0xfffffff800c48947 */ /* 0x000fea000383ffff */
[----:B------:R-:W-:Y:S05]  /*0a00*/  EXIT ;  /* 0x000000000000794d */ /* 0x000fea0003800000 */
.L_x_15:
[----:B------:R-:W-:-:S00]  /*0a10*/  BRA `(.L_x_15) ;  /* 0xfffffffc00fc7947 */ /* 0x000fc0000383ffff */
[----:B------:R-:W-:-:S00]  /*0a20*/  NOP ;  /* 0x0000000000007918 */ /* 0x000fc00000000000 */
        /* <DEDUP_REMOVED lines=13> */
.L_x_16:


//--------------------- .nv.global.init           --------------------------
	.section	.nv.global.init,"aw",@progbits
.nv.global.init:
	.type		$str$1,@object
	.size		$str$1,($str$2 - $str$1)
$str$1:
        /*0000*/ 	.byte	0x53, 0x74, 0x72, 0x69, 0x64, 0x65, 0x20, 0x69, 0x73, 0x20, 0x25, 0x64, 0x0a, 0x00
	.type		$str$2,@object
	.size		$str$2,($str - $str$2)
$str$2:
        /*000e*/ 	.byte	0x49, 0x20, 0x76, 0x61, 0x6c, 0x75, 0x65, 0x20, 0x69, 0x73, 0x20, 0x25, 0x64, 0x0a, 0x00
	.type		$str,@object
	.size		$str,(.L_0 - $str)
$str:
        /*001d*/ 	.byte	0x74, 0x68, 0x72, 0x65, 0x61, 0x64, 0x49, 0x6e, 0x64, 0x65, 0x78, 0x20, 0x69, 0x73, 0x20, 0x25
        /*002d*/ 	.byte	0x64, 0x20, 0x61, 0x6e, 0x64, 0x20, 0x42, 0x6c, 0x6f, 0x63, 0x6b, 0x44, 0x69, 0x6d, 0x2e, 0x78
        /*003d*/ 	.byte	0x20, 0x69, 0x73, 0x20, 0x25, 0x64, 0x0a, 0x00
.L_0:


//--------------------- .nv.shared.reserved.0     --------------------------
	.section	.nv.shared.reserved.0,"aw",@nobits
	.weak		__nv_reservedSMEM_offset_0_alias
	.size		__nv_reservedSMEM_offset_0_alias, 0, 64
	.other		__nv_reservedSMEM_offset_0_alias,@"STO_CUDA_RESERVED_SHARED STV_DEFAULT"
__nv_reservedSMEM_offset_0_alias:
	.zero		0
	.zero		64


//--------------------- .nv.constant0._Z9strideCHKi --------------------------
	.section	.nv.constant0._Z9strideCHKi,"a",@progbits
	.sectionflags	@""
	.align	4
.nv.constant0._Z9strideCHKi:
	.zero		900


//--------------------- SYMBOLS --------------------------

	.type		.nv.reservedSmem.offset0,@object
	.size		.nv.reservedSmem.offset0,0x4
	.type		vprintf,@function
